//
// Generated by NVIDIA NVVM Compiler
//
// Compiler Build ID: CL-36424714
// Cuda compilation tools, release 13.0, V13.0.88
// Based on NVVM 20.0.0
//

.version 9.0
.target sm_100
.address_size 64

	// .globl	_Z3KMPPcS_PiS0_ii

.visible .entry _Z3KMPPcS_PiS0_ii(
	.param .u64 .ptr .align 1 _Z3KMPPcS_PiS0_ii_param_0,
	.param .u64 .ptr .align 1 _Z3KMPPcS_PiS0_ii_param_1,
	.param .u64 .ptr .align 1 _Z3KMPPcS_PiS0_ii_param_2,
	.param .u64 .ptr .align 1 _Z3KMPPcS_PiS0_ii_param_3,
	.param .u32 _Z3KMPPcS_PiS0_ii_param_4,
	.param .u32 _Z3KMPPcS_PiS0_ii_param_5
)
{
	.reg .pred 	%p<8>;
	.reg .b16 	%rs<3>;
	.reg .b32 	%r<22>;
	.reg .b64 	%rd<17>;

	ld.param.u64 	%rd4, [_Z3KMPPcS_PiS0_ii_param_0];
	ld.param.u64 	%rd5, [_Z3KMPPcS_PiS0_ii_param_1];
	ld.param.u64 	%rd6, [_Z3KMPPcS_PiS0_ii_param_2];
	ld.param.u64 	%rd7, [_Z3KMPPcS_PiS0_ii_param_3];
	ld.param.u32 	%r10, [_Z3KMPPcS_PiS0_ii_param_4];
	ld.param.u32 	%r11, [_Z3KMPPcS_PiS0_ii_param_5];
	mov.u32 	%r12, %ctaid.x;
	mov.u32 	%r13, %ntid.x;
	mov.u32 	%r14, %tid.x;
	mad.lo.s32 	%r1, %r12, %r13, %r14;
	sub.s32 	%r15, %r11, %r10;
	setp.gt.s32 	%p1, %r1, %r15;
	setp.ge.s32 	%p2, %r1, %r11;
	or.pred  	%p3, %p1, %p2;
	@%p3 bra 	$L__BB0_9;
	cvta.to.global.u64 	%rd1, %rd5;
	cvta.to.global.u64 	%rd2, %rd4;
	cvta.to.global.u64 	%rd3, %rd6;
	mov.b32 	%r20, 0;
	mov.u32 	%r21, %r1;
$L__BB0_2:
	setp.ne.s32 	%p4, %r20, -1;
	@%p4 bra 	$L__BB0_4;
	add.s32 	%r21, %r21, 1;
	mov.b32 	%r20, 0;
	bra.uni 	$L__BB0_8;
$L__BB0_4:
	cvt.s64.s32 	%rd8, %r21;
	add.s64 	%rd9, %rd1, %rd8;
	ld.global.u8 	%rs1, [%rd9];
	cvt.s64.s32 	%rd10, %r20;
	add.s64 	%rd11, %rd2, %rd10;
	ld.global.u8 	%rs2, [%rd11];
	setp.ne.s16 	%p5, %rs1, %rs2;
	@%p5 bra 	$L__BB0_7;
	add.s32 	%r21, %r21, 1;
	add.s32 	%r20, %r20, 1;
	setp.ne.s32 	%p6, %r20, %r10;
	@%p6 bra 	$L__BB0_8;
	cvta.to.global.u64 	%rd14, %rd7;
	mul.wide.s32 	%rd15, %r1, 4;
	add.s64 	%rd16, %rd14, %rd15;
	st.global.u32 	[%rd16], %r10;
	bra.uni 	$L__BB0_9;
$L__BB0_7:
	mul.wide.s32 	%rd12, %r20, 4;
	add.s64 	%rd13, %rd3, %rd12;
	ld.global.u32 	%r20, [%rd13];
$L__BB0_8:
	setp.lt.s32 	%p7, %r21, %r11;
	@%p7 bra 	$L__BB0_2;
$L__BB0_9:
	ret;

}


// ===== COMPILED SASS (sm_100) =====

	.target	sm_100

	.elftype	@"ET_EXEC"


//--------------------- .note.nv.tkinfo           --------------------------
	.section	.note.nv.tkinfo,"",@"SHT_NOTE"
	.sectionflags	@"SHF_NOTE_NV_TKINFO"
	.tkinfo
        /*0018*/ 	.word	0x00000002
        /*0030*/ 	.string	""
        /*0030*/ 	.string	"ptxas"
        /*0030*/ 	.string	"Cuda compilation tools, release 13.0, V13.0.88"
        /*0030*/ 	.string	"Build cuda_13.0.r13.0/compiler.36424714_0"
        /*0030*/ 	.string	"-arch sm_100 -m 64 "



//--------------------- .note.nv.cuinfo           --------------------------
	.section	.note.nv.cuinfo,"",@"SHT_NOTE"
	.sectionflags	@"SHF_NOTE_NV_CUINFO"
        /*0018*/ 	.short	0x0002
        /*001a*/ 	.short	0x0064
        /*001c*/ 	.short	0x0082
	.zero		2


//--------------------- .nv.info                  --------------------------
	.section	.nv.info,"",@"SHT_CUDA_INFO"
	.align	4


	//----- nvinfo : EIATTR_REGCOUNT
	.align		4
        /*0000*/ 	.byte	0x04, 0x2f
        /*0002*/ 	.short	(.L_1 - .L_0)
	.align		4
.L_0:
        /*0004*/ 	.word	index@(_Z3KMPPcS_PiS0_ii)
        /*0008*/ 	.word	0x00000010


	//----- nvinfo : EIATTR_FRAME_SIZE
	.align		4
.L_1:
        /*000c*/ 	.byte	0x04, 0x11
        /*000e*/ 	.short	(.L_3 - .L_2)
	.align		4
.L_2:
        /*0010*/ 	.word	index@(_Z3KMPPcS_PiS0_ii)
        /*0014*/ 	.word	0x00000000


	//----- nvinfo : EIATTR_MIN_STACK_SIZE
	.align		4
.L_3:
        /*0018*/ 	.byte	0x04, 0x12
        /*001a*/ 	.short	(.L_5 - .L_4)
	.align		4
.L_4:
        /*001c*/ 	.word	index@(_Z3KMPPcS_PiS0_ii)
        /*0020*/ 	.word	0x00000000
.L_5:


//--------------------- .nv.compat                --------------------------
	.section	.nv.compat,"",@"SHT_CUDA_COMPAT_INFO"
	.align	4
        /*0000*/ 	.byte	0x02, 0x09, 0x00, 0x00, 0x02, 0x02, 0x01, 0x00, 0x02, 0x05, 0x05, 0x00, 0x03, 0x07, 0x01, 0x01
        /*0010*/ 	.byte	0x02, 0x03, 0x00, 0x00, 0x02, 0x06, 0x01, 0x00, 0x04, 0x0b, 0x08, 0x00, 0x09, 0x00, 0x00, 0x00
        /*0020*/ 	.byte	0x00, 0x00, 0x00, 0x00


//--------------------- .nv.info._Z3KMPPcS_PiS0_ii --------------------------
	.section	.nv.info._Z3KMPPcS_PiS0_ii,"",@"SHT_CUDA_INFO"
	.sectionflags	@""
	.align	4


	//----- nvinfo : EIATTR_CUDA_API_VERSION
	.align		4
        /*0000*/ 	.byte	0x04, 0x37
        /*0002*/ 	.short	(.L_7 - .L_6)
.L_6:
        /*0004*/ 	.word	0x00000082


	//----- nvinfo : EIATTR_KPARAM_INFO
	.align		4
.L_7:
        /*0008*/ 	.byte	0x04, 0x17
        /*000a*/ 	.short	(.L_9 - .L_8)
.L_8:
        /*000c*/ 	.word	0x00000000
        /*0010*/ 	.short	0x0005
        /*0012*/ 	.short	0x0024
        /*0014*/ 	.byte	0x00, 0xf0, 0x11, 0x00


	//----- nvinfo : EIATTR_KPARAM_INFO
	.align		4
.L_9:
        /*0018*/ 	.byte	0x04, 0x17
        /*001a*/ 	.short	(.L_11 - .L_10)
.L_10:
        /*001c*/ 	.word	0x00000000
        /*0020*/ 	.short	0x0004
        /*0022*/ 	.short	0x0020
        /*0024*/ 	.byte	0x00, 0xf0, 0x11, 0x00


	//----- nvinfo : EIATTR_KPARAM_INFO
	.align		4
.L_11:
        /*0028*/ 	.byte	0x04, 0x17
        /*002a*/ 	.short	(.L_13 - .L_12)
.L_12:
        /*002c*/ 	.word	0x00000000
        /*0030*/ 	.short	0x0003
        /*0032*/ 	.short	0x0018
        /*0034*/ 	.byte	0x00, 0xf5, 0x21, 0x00


	//----- nvinfo : EIATTR_KPARAM_INFO
	.align		4
.L_13:
        /*0038*/ 	.byte	0x04, 0x17
        /*003a*/ 	.short	(.L_15 - .L_14)
.L_14:
        /*003c*/ 	.word	0x00000000
        /*0040*/ 	.short	0x0002
        /*0042*/ 	.short	0x0010
        /*0044*/ 	.byte	0x00, 0xf5, 0x21, 0x00


	//----- nvinfo : EIATTR_KPARAM_INFO
	.align		4
.L_15:
        /*0048*/ 	.byte	0x04, 0x17
        /*004a*/ 	.short	(.L_17 - .L_16)
.L_16:
        /*004c*/ 	.word	0x00000000
        /*0050*/ 	.short	0x0001
        /*0052*/ 	.short	0x0008
        /*0054*/ 	.byte	0x00, 0xf5, 0x21, 0x00


	//----- nvinfo : EIATTR_KPARAM_INFO
	.align		4
.L_17:
        /*0058*/ 	.byte	0x04, 0x17
        /*005a*/ 	.short	(.L_19 - .L_18)
.L_18:
        /*005c*/ 	.word	0x00000000
        /*0060*/ 	.short	0x0000
        /*0062*/ 	.short	0x0000
        /*0064*/ 	.byte	0x00, 0xf5, 0x21, 0x00


	//----- nvinfo : EIATTR_SPARSE_MMA_MASK
	.align		4
.L_19:
        /*0068*/ 	.byte	0x03, 0x50
        /*006a*/ 	.short	0x0000


	//----- nvinfo : EIATTR_MAXREG_COUNT
	.align		4
        /*006c*/ 	.byte	0x03, 0x1b
        /*006e*/ 	.short	0x00ff


	//----- nvinfo : EIATTR_MERCURY_ISA_VERSION
	.align		4
        /*0070*/ 	.byte	0x03, 0x5f
        /*0072*/ 	.short	0x0101


	//----- nvinfo : EIATTR_VRC_CTA_INIT_COUNT
	.align		4
        /*0074*/ 	.byte	0x02, 0x4a
	.zero		1
	.zero		1


	//----- nvinfo : EIATTR_EXIT_INSTR_OFFSETS
	.align		4
        /*0078*/ 	.byte	0x04, 0x1c
        /*007a*/ 	.short	(.L_21 - .L_20)


	//   ....[0]....
.L_20:
        /*007c*/ 	.word	0x00000090


	//   ....[1]....
        /*0080*/ 	.word	0x00000260


	//   ....[2]....
        /*0084*/ 	.word	0x000002c0


	//----- nvinfo : EIATTR_CRS_STACK_SIZE
	.align		4
.L_21:
        /*0088*/ 	.byte	0x04, 0x1e
        /*008a*/ 	.short	(.L_23 - .L_22)
.L_22:
        /*008c*/ 	.word	0x00000000


	//----- nvinfo : EIATTR_CBANK_PARAM_SIZE
	.align		4
.L_23:
        /*0090*/ 	.byte	0x03, 0x19
        /*0092*/ 	.short	0x0028


	//----- nvinfo : EIATTR_PARAM_CBANK
	.align		4
        /*0094*/ 	.byte	0x04, 0x0a
        /*0096*/ 	.short	(.L_25 - .L_24)
	.align		4
.L_24:
        /*0098*/ 	.word	index@(.nv.constant0._Z3KMPPcS_PiS0_ii)
        /*009c*/ 	.short	0x0380
        /*009e*/ 	.short	0x0028


	//----- nvinfo : EIATTR_SW_WAR
	.align		4
.L_25:
        /*00a0*/ 	.byte	0x04, 0x36
        /*00a2*/ 	.short	(.L_27 - .L_26)
.L_26:
        /*00a4*/ 	.word	0x00000008
.L_27:


//--------------------- .nv.callgraph             --------------------------
	.section	.nv.callgraph,"",@"SHT_CUDA_CALLGRAPH"
	.align	4
	.sectionentsize	8
	.align		4
        /*0000*/ 	.word	0x00000000
	.align		4
        /*0004*/ 	.word	0xffffffff
	.align		4
        /*0008*/ 	.word	0x00000000
	.align		4
        /*000c*/ 	.word	0xfffffffe
	.align		4
        /*0010*/ 	.word	0x00000000
	.align		4
        /*0014*/ 	.word	0xfffffffd
	.align		4
        /*0018*/ 	.word	0x00000000
	.align		4
        /*001c*/ 	.word	0xfffffffc


//--------------------- .text._Z3KMPPcS_PiS0_ii   --------------------------
	.section	.text._Z3KMPPcS_PiS0_ii,"ax",@progbits
	.align	128
        .global         _Z3KMPPcS_PiS0_ii
        .type           _Z3KMPPcS_PiS0_ii,@function
        .size           _Z3KMPPcS_PiS0_ii,(.L_x_5 - _Z3KMPPcS_PiS0_ii)
        .other          _Z3KMPPcS_PiS0_ii,@"STO_CUDA_ENTRY STV_DEFAULT"
_Z3KMPPcS_PiS0_ii:
.text._Z3KMPPcS_PiS0_ii:
[----:B------:R-:W-:Y:S01]  /*0000*/  LDC R1, c[0x0][0x37c] ;  /* 0x0000df00ff017b82 */ /* 0x000fe20000000800 */
[----:B------:R-:W0:Y:S07]  /*0010*/  S2R R0, SR_TID.X ;  /* 0x0000000000007919 */ /* 0x000e2e0000002100 */
[----:B------:R-:W0:Y:S01]  /*0020*/  S2UR UR6, SR_CTAID.X ;  /* 0x00000000000679c3 */ /* 0x000e220000002500 */
[----:B------:R-:W1:Y:S07]  /*0030*/  LDCU.64 UR4, c[0x0][0x3a0] ;  /* 0x00007400ff0477ac */ /* 0x000e6e0008000a00 */
[----:B------:R-:W0:Y:S01]  /*0040*/  LDC R9, c[0x0][0x360] ;  /* 0x0000d800ff097b82 */ /* 0x000e220000000800 */
[----:B-1----:R-:W-:Y:S01]  /*0050*/  UIADD3 UR4, UPT, UPT, UR5, -UR4, URZ ;  /* 0x8000000405047290 */ /* 0x002fe2000fffe0ff */
[----:B0-----:R-:W-:-:S05]  /*0060*/  IMAD R9, R9, UR6, R0 ;  /* 0x0000000609097c24 */ /* 0x001fca000f8e0200 */
[----:B------:R-:W-:-:S04]  /*0070*/  ISETP.GE.AND P0, PT, R9, UR5, PT ;  /* 0x0000000509007c0c */ /* 0x000fc8000bf06270 */
[----:B------:R-:W-:-:S13]  /*0080*/  ISETP.GT.OR P0, PT, R9, UR4, P0 ;  /* 0x0000000409007c0c */ /* 0x000fda0008704670 */
[----:B------:R-:W-:Y:S05]  /*0090*/  @P0 EXIT ;  /* 0x000000000000094d */ /* 0x000fea0003800000 */
[----:B------:R-:W0:Y:S01]  /*00a0*/  LDC R13, c[0x0][0x3a0] ;  /* 0x0000e800ff0d7b82 */ /* 0x000e220000000800 */
[----:B------:R-:W-:Y:S01]  /*00b0*/  IMAD.MOV.U32 R2, RZ, RZ, RZ ;  /* 0x000000ffff027224 */ /* 0x000fe200078e00ff */
[----:B------:R-:W1:Y:S01]  /*00c0*/  LDCU.64 UR4, c[0x0][0x358] ;  /* 0x00006b00ff0477ac */ /* 0x000e620008000a00 */
[----:B------:R-:W-:Y:S01]  /*00d0*/  IMAD.MOV.U32 R0, RZ, RZ, R9 ;  /* 0x000000ffff007224 */ /* 0x000fe200078e0009 */
[----:B------:R-:W2:Y:S04]  /*00e0*/  LDCU UR6, c[0x0][0x3a4] ;  /* 0x00007480ff0677ac */ /* 0x000ea80008000800 */
[----:B------:R-:W3:Y:S01]  /*00f0*/  LDC.64 R6, c[0x0][0x390] ;  /* 0x0000e400ff067b82 */ /* 0x000ee20000000a00 */
[----:B------:R-:W4:Y:S02]  /*0100*/  LDCU.128 UR8, c[0x0][0x380] ;  /* 0x00007000ff0877ac */ /* 0x000f240008000c00 */
.L_x_3:
[----:B-----5:R-:W-:Y:S01]  /*0110*/  ISETP.NE.AND P0, PT, R2, -0x1, PT ;  /* 0xffffffff0200780c */ /* 0x020fe20003f05270 */
[----:B------:R-:W-:Y:S01]  /*0120*/  BSSY.RECONVERGENT B0, `(.L_x_0) ;  /* 0x0000017000007945 */ /* 0x000fe20003800200 */
[----:B------:R-:W-:-:S11]  /*0130*/  IMAD.MOV.U32 R11, RZ, RZ, R2 ;  /* 0x000000ffff0b7224 */ /* 0x000fd600078e0002 */
[----:B------:R-:W-:Y:S02]  /*0140*/  @!P0 VIADD R0, R0, 0x1 ;  /* 0x0000000100008836 */ /* 0x000fe40000000000 */
[----:B------:R-:W-:Y:S01]  /*0150*/  @!P0 IMAD.MOV.U32 R2, RZ, RZ, RZ ;  /* 0x000000ffff028224 */ /* 0x000fe200078e00ff */
[----:B------:R-:W-:Y:S06]  /*0160*/  @!P0 BRA `(.L_x_1) ;  /* 0x0000000000488947 */ /* 0x000fec0003800000 */
[C---:B----4-:R-:W-:Y:S02]  /*0170*/  IADD3 R4, P1, PT, R11.reuse, UR8, RZ ;  /* 0x000000080b047c10 */ /* 0x050fe4000ff3e0ff */
[C---:B------:R-:W-:Y:S02]  /*0180*/  IADD3 R2, P0, PT, R0.reuse, UR10, RZ ;  /* 0x0000000a00027c10 */ /* 0x040fe4000ff1e0ff */
[----:B------:R-:W-:Y:S02]  /*0190*/  LEA.HI.X.SX32 R5, R11, UR9, 0x1, P1 ;  /* 0x000000090b057c11 */ /* 0x000fe400088f0eff */
[----:B------:R-:W-:-:S04]  /*01a0*/  LEA.HI.X.SX32 R3, R0, UR11, 0x1, P0 ;  /* 0x0000000b00037c11 */ /* 0x000fc800080f0eff */
[----:B-1----:R-:W4:Y:S04]  /*01b0*/  LDG.E.U8 R5, desc[UR4][R4.64] ;  /* 0x0000000404057981 */ /* 0x002f28000c1e1100 */
[----:B------:R-:W4:Y:S02]  /*01c0*/  LDG.E.U8 R2, desc[UR4][R2.64] ;  /* 0x0000000402027981 */ /* 0x000f24000c1e1100 */
[----:B----4-:R-:W-:-:S13]  /*01d0*/  ISETP.NE.AND P0, PT, R2, R5, PT ;  /* 0x000000050200720c */ /* 0x010fda0003f05270 */
[----:B------:R-:W-:Y:S05]  /*01e0*/  @P0 BRA `(.L_x_2) ;  /* 0x0000000000200947 */ /* 0x000fea0003800000 */
[----:B------:R-:W-:Y:S02]  /*01f0*/  VIADD R2, R11, 0x1 ;  /* 0x000000010b027836 */ /* 0x000fe40000000000 */
[----:B------:R-:W-:-:S03]  /*0200*/  VIADD R0, R0, 0x1 ;  /* 0x0000000100007836 */ /* 0x000fc60000000000 */
[----:B0-----:R-:W-:-:S13]  /*0210*/  ISETP.NE.AND P0, PT, R2, R13, PT ;  /* 0x0000000d0200720c */ /* 0x001fda0003f05270 */
[----:B------:R-:W-:Y:S05]  /*0220*/  @P0 BRA `(.L_x_1) ;  /* 0x0000000000180947 */ /* 0x000fea0003800000 */
[----:B------:R-:W0:Y:S02]  /*0230*/  LDC.64 R2, c[0x0][0x398] ;  /* 0x0000e600ff027b82 */ /* 0x000e240000000a00 */
[----:B0-----:R-:W-:-:S05]  /*0240*/  IMAD.WIDE R2, R9, 0x4, R2 ;  /* 0x0000000409027825 */ /* 0x001fca00078e0202 */
[----:B------:R-:W-:Y:S01]  /*0250*/  STG.E desc[UR4][R2.64], R13 ;  /* 0x0000000d02007986 */ /* 0x000fe2000c101904 */
[----:B--2---:R-:W-:Y:S05]  /*0260*/  EXIT ;  /* 0x000000000000794d */ /* 0x004fea0003800000 */
.L_x_2:
[----:B---3--:R-:W-:-:S06]  /*0270*/  IMAD.WIDE R2, R11, 0x4, R6 ;  /* 0x000000040b027825 */ /* 0x008fcc00078e0206 */
[----:B------:R1:W5:Y:S02]  /*0280*/  LDG.E R2, desc[UR4][R2.64] ;  /* 0x0000000402027981 */ /* 0x000364000c1e1900 */
.L_x_1:
[----:B-12-4-:R-:W-:Y:S05]  /*0290*/  BSYNC.RECONVERGENT B0 ;  /* 0x0000000000007941 */ /* 0x016fea0003800200 */
.L_x_0:
[----:B------:R-:W-:-:S13]  /*02a0*/  ISETP.GE.AND P0, PT, R0, UR6, PT ;  /* 0x0000000600007c0c */ /* 0x000fda000bf06270 */
[----:B------:R-:W-:Y:S05]  /*02b0*/  @!P0 BRA `(.L_x_3) ;  /* 0xfffffffc00948947 */ /* 0x000fea000383ffff */
[----:B------:R-:W-:Y:S05]  /*02c0*/  EXIT ;  /* 0x000000000000794d */ /* 0x000fea0003800000 */
.L_x_4:
[----:B------:R-:W-:-:S00]  /*02d0*/  BRA `(.L_x_4) ;  /* 0xfffffffc00fc7947 */ /* 0x000fc0000383ffff */
[----:B------:R-:W-:-:S00]  /*02e0*/  NOP ;  /* 0x0000000000007918 */ /* 0x000fc00000000000 */
        /* <DEDUP_REMOVED lines=9> */
.L_x_5:


//--------------------- .nv.shared.reserved.0     --------------------------
	.section	.nv.shared.reserved.0,"aw",@nobits
	.weak		__nv_reservedSMEM_offset_0_alias
	.size		__nv_reservedSMEM_offset_0_alias, 0, 64
	.other		__nv_reservedSMEM_offset_0_alias,@"STO_CUDA_RESERVED_SHARED STV_DEFAULT"
__nv_reservedSMEM_offset_0_alias:
	.zero		0
	.zero		64


//--------------------- .nv.constant0._Z3KMPPcS_PiS0_ii --------------------------
	.section	.nv.constant0._Z3KMPPcS_PiS0_ii,"a",@progbits
	.sectionflags	@""
	.align	4
.nv.constant0._Z3KMPPcS_PiS0_ii:
	.zero		936


//--------------------- SYMBOLS --------------------------

	.type		.nv.reservedSmem.offset0,@object
	.size		.nv.reservedSmem.offset0,0x4
